	.headerflags	@"EF_CUDA_TEXMODE_UNIFIED EF_CUDA_64BIT_ADDRESS EF_CUDA_ACCELERATORS EF_CUDA_SM90 EF_CUDA_VIRTUAL_SM(EF_CUDA_SM90)"
	.elftype	@"ET_EXEC"


//--------------------- .nv.info                  --------------------------
	.section	.nv.info,"",@"SHT_CUDA_INFO"
	.align	4


	//----- nvinfo : EIATTR_REGCOUNT
	.align		4
        /*0000*/ 	.byte	0x04, 0x2f
        /*0002*/ 	.short	(.L_1 - .L_0)
	.align		4
.L_0:
        /*0004*/ 	.word	index@(triton_poi_fused_mul_transpose_1)
        /*0008*/ 	.word	0x00000014


	//----- nvinfo : EIATTR_MIN_STACK_SIZE
	.align		4
.L_1:
        /*000c*/ 	.byte	0x04, 0x12
        /*000e*/ 	.short	(.L_3 - .L_2)
	.align		4
.L_2:
        /*0010*/ 	.word	index@(triton_poi_fused_mul_transpose_1)
        /*0014*/ 	.word	0x00000000


	//----- nvinfo : EIATTR_FRAME_SIZE
	.align		4
.L_3:
        /*0018*/ 	.byte	0x04, 0x11
        /*001a*/ 	.short	(.L_5 - .L_4)
	.align		4
.L_4:
        /*001c*/ 	.word	index@(triton_poi_fused_mul_transpose_1)
        /*0020*/ 	.word	0x00000000


	//----- nvinfo : EIATTR_MIN_STACK_SIZE
	.align		4
.L_5:
        /*0024*/ 	.byte	0x04, 0x12
        /*0026*/ 	.short	(.L_7 - .L_6)
	.align		4
.L_6:
        /*0028*/ 	.word	index@(triton_poi_fused_mul_transpose_1)
        /*002c*/ 	.word	0x00000000
.L_7:


//--------------------- .nv.info.triton_poi_fused_mul_transpose_1 --------------------------
	.section	.nv.info.triton_poi_fused_mul_transpose_1,"",@"SHT_CUDA_INFO"
	.sectionflags	@""
	.align	4


	//----- nvinfo : EIATTR_CUDA_API_VERSION
	.align		4
        /*0000*/ 	.byte	0x04, 0x37
        /*0002*/ 	.short	(.L_9 - .L_8)
.L_8:
        /*0004*/ 	.word	0x0000007c


	//----- nvinfo : EIATTR_KPARAM_INFO
	.align		4
.L_9:
        /*0008*/ 	.byte	0x04, 0x17
        /*000a*/ 	.short	(.L_11 - .L_10)
.L_10:
        /*000c*/ 	.word	0x00000000
        /*0010*/ 	.short	0x0005
        /*0012*/ 	.short	0x0024
        /*0014*/ 	.byte	0x00, 0xf0, 0x11, 0x00


	//----- nvinfo : EIATTR_KPARAM_INFO
	.align		4
.L_11:
        /*0018*/ 	.byte	0x04, 0x17
        /*001a*/ 	.short	(.L_13 - .L_12)
.L_12:
        /*001c*/ 	.word	0x00000000
        /*0020*/ 	.short	0x0004
        /*0022*/ 	.short	0x0020
        /*0024*/ 	.byte	0x00, 0xf0, 0x11, 0x00


	//----- nvinfo : EIATTR_KPARAM_INFO
	.align		4
.L_13:
        /*0028*/ 	.byte	0x04, 0x17
        /*002a*/ 	.short	(.L_15 - .L_14)
.L_14:
        /*002c*/ 	.word	0x00000000
        /*0030*/ 	.short	0x0003
        /*0032*/ 	.short	0x0018
        /*0034*/ 	.byte	0x00, 0xf4, 0x21, 0x00


	//----- nvinfo : EIATTR_KPARAM_INFO
	.align		4
.L_15:
        /*0038*/ 	.byte	0x04, 0x17
        /*003a*/ 	.short	(.L_17 - .L_16)
.L_16:
        /*003c*/ 	.word	0x00000000
        /*0040*/ 	.short	0x0002
        /*0042*/ 	.short	0x0010
        /*0044*/ 	.byte	0x00, 0xf4, 0x21, 0x00


	//----- nvinfo : EIATTR_KPARAM_INFO
	.align		4
.L_17:
        /*0048*/ 	.byte	0x04, 0x17
        /*004a*/ 	.short	(.L_19 - .L_18)
.L_18:
        /*004c*/ 	.word	0x00000000
        /*0050*/ 	.short	0x0001
        /*0052*/ 	.short	0x0008
        /*0054*/ 	.byte	0x00, 0xf4, 0x21, 0x00


	//----- nvinfo : EIATTR_KPARAM_INFO
	.align		4
.L_19:
        /*0058*/ 	.byte	0x04, 0x17
        /*005a*/ 	.short	(.L_21 - .L_20)
.L_20:
        /*005c*/ 	.word	0x00000000
        /*0060*/ 	.short	0x0000
        /*0062*/ 	.short	0x0000
        /*0064*/ 	.byte	0x00, 0xf4, 0x21, 0x00


	//----- nvinfo : EIATTR_SPARSE_MMA_MASK
	.align		4
.L_21:
        /*0068*/ 	.byte	0x03, 0x50
        /*006a*/ 	.short	0x0000


	//----- nvinfo : EIATTR_MAXREG_COUNT
	.align		4
        /*006c*/ 	.byte	0x03, 0x1b
        /*006e*/ 	.short	0x00ff


	//----- nvinfo : EIATTR_EXIT_INSTR_OFFSETS
	.align		4
        /*0070*/ 	.byte	0x04, 0x1c
        /*0072*/ 	.short	(.L_23 - .L_22)


	//   ....[0]....
.L_22:
        /*0074*/ 	.word	0x00000380


	//   ....[1]....
        /*0078*/ 	.word	0x000003a0


	//----- nvinfo : EIATTR_REQNTID
	.align		4
.L_23:
        /*007c*/ 	.byte	0x04, 0x10
        /*007e*/ 	.short	(.L_25 - .L_24)
.L_24:
        /*0080*/ 	.word	0x00000020
        /*0084*/ 	.word	0x00000001
        /*0088*/ 	.word	0x00000001


	//----- nvinfo : EIATTR_CBANK_PARAM_SIZE
	.align		4
.L_25:
        /*008c*/ 	.byte	0x03, 0x19
        /*008e*/ 	.short	0x0028


	//----- nvinfo : EIATTR_PARAM_CBANK
	.align		4
        /*0090*/ 	.byte	0x04, 0x0a
        /*0092*/ 	.short	(.L_27 - .L_26)
	.align		4
.L_26:
        /*0094*/ 	.word	index@(.nv.constant0.triton_poi_fused_mul_transpose_1)
        /*0098*/ 	.short	0x0210
        /*009a*/ 	.short	0x0028


	//----- nvinfo : EIATTR_SW_WAR
	.align		4
.L_27:
        /*009c*/ 	.byte	0x04, 0x36
        /*009e*/ 	.short	(.L_29 - .L_28)
.L_28:
        /*00a0*/ 	.word	0x00000008
.L_29:


//--------------------- .nv.callgraph             --------------------------
	.section	.nv.callgraph,"",@"SHT_CUDA_CALLGRAPH"
	.align	4
	.sectionentsize	8
	.align		4
        /*0000*/ 	.word	0x00000000
	.align		4
        /*0004*/ 	.word	0xffffffff
	.align		4
        /*0008*/ 	.word	0x00000000
	.align		4
        /*000c*/ 	.word	0xfffffffe
	.align		4
        /*0010*/ 	.word	0x00000000
	.align		4
        /*0014*/ 	.word	0xfffffffd
	.align		4
        /*0018*/ 	.word	0x00000000
	.align		4
        /*001c*/ 	.word	0xfffffffc


//--------------------- .text.triton_poi_fused_mul_transpose_1 --------------------------
	.section	.text.triton_poi_fused_mul_transpose_1,"ax",@progbits
	.sectionflags	@"SHF_BARRIERS=1"
	.align	128
        .global         triton_poi_fused_mul_transpose_1
        .type           triton_poi_fused_mul_transpose_1,@function
        .size           triton_poi_fused_mul_transpose_1,(.L_x_1 - triton_poi_fused_mul_transpose_1)
        .other          triton_poi_fused_mul_transpose_1,@"STO_CUDA_ENTRY STV_DEFAULT"
triton_poi_fused_mul_transpose_1:
.text.triton_poi_fused_mul_transpose_1:
[----:B------:R-:W0:Y:S02]  /*0000*/  LDC R1, c[0x0][0x28] ;  /* 0x00000a00ff017b82 */ /* 0x000e240000000800 */
[----:B------:R-:W1:Y:S01]  /*0010*/  S2R R0, SR_CTAID.Y ;  /* 0x0000000000007919 */ /* 0x000e620000002600 */
[----:B------:R-:W2:Y:S01]  /*0020*/  LDC.64 R4, c[0x0][0x218] ;  /* 0x00008600ff047b82 */ /* 0x000ea20000000a00 */
[----:B------:R-:W-:Y:S01]  /*0030*/  ULDC.64 UR6, c[0x0][0x208] ;  /* 0x0000820000067ab9 */ /* 0x000fe20000000a00 */
[----:B------:R-:W3:Y:S01]  /*0040*/  S2R R15, SR_TID.X ;  /* 0x00000000000f7919 */ /* 0x000ee20000002100 */
[----:B------:R-:W4:Y:S05]  /*0050*/  S2R R8, SR_CTAID.X ;  /* 0x0000000000087919 */ /* 0x000f2a0000002500 */
[----:B------:R-:W5:Y:S01]  /*0060*/  LDC.64 R2, c[0x0][0x210] ;  /* 0x00008400ff027b82 */ /* 0x000f620000000a00 */
[----:B-1----:R-:W-:Y:S01]  /*0070*/  SHF.R.S32.HI R11, RZ, 0x1b, R0 ;  /* 0x0000001bff0b7819 */ /* 0x002fe20000011400 */
[----:B------:R-:W-:Y:S01]  /*0080*/  IMAD.SHL.U32 R0, R0, 0x10, RZ ;  /* 0x0000001000007824 */ /* 0x000fe200078e00ff */
[----:B---3--:R-:W-:-:S02]  /*0090*/  SHF.R.U32.HI R7, RZ, 0x4, R15 ;  /* 0x00000004ff077819 */ /* 0x008fc4000001160f */
[----:B------:R-:W-:Y:S01]  /*00a0*/  SGXT R11, R11, 0x1 ;  /* 0x000000010b0b781a */ /* 0x000fe20000000200 */
[----:B----4-:R-:W-:Y:S01]  /*00b0*/  IMAD.SHL.U32 R8, R8, 0x2, RZ ;  /* 0x0000000208087824 */ /* 0x010fe200078e00ff */
[----:B------:R-:W-:Y:S02]  /*00c0*/  SGXT.U32 R7, R7, 0x1 ;  /* 0x000000010707781a */ /* 0x000fe40000000000 */
[----:B------:R-:W-:Y:S02]  /*00d0*/  LOP3.LUT R6, R0, 0xf, R15, 0xf8, !PT ;  /* 0x0000000f00067812 */ /* 0x000fe400078ef80f */
[----:B------:R-:W-:Y:S02]  /*00e0*/  LOP3.LUT R9, R8, R7, RZ, 0xfc, !PT ;  /* 0x0000000708097212 */ /* 0x000fe400078efcff */
[----:B------:R-:W-:Y:S02]  /*00f0*/  LEA.HI R11, R11, R6, RZ, 0x2 ;  /* 0x000000060b0b7211 */ /* 0x000fe400078f10ff */
[C---:B------:R-:W-:Y:S01]  /*0100*/  ISETP.GE.AND P0, PT, R9.reuse, 0x4, PT ;  /* 0x000000040900780c */ /* 0x040fe20003f06270 */
[----:B------:R-:W-:Y:S01]  /*0110*/  IMAD R9, R9, 0x10, R6 ;  /* 0x0000001009097824 */ /* 0x000fe200078e0206 */
[----:B------:R-:W-:-:S02]  /*0120*/  LOP3.LUT R11, R11, 0xfffffffc, RZ, 0xc0, !PT ;  /* 0xfffffffc0b0b7812 */ /* 0x000fc400078ec0ff */
[C---:B------:R-:W-:Y:S01]  /*0130*/  ISETP.GE.AND P1, PT, R6.reuse, 0x10, PT ;  /* 0x000000100600780c */ /* 0x040fe20003f26270 */
[----:B-----5:R-:W-:Y:S01]  /*0140*/  IMAD.WIDE R2, R9, 0x4, R2 ;  /* 0x0000000409027825 */ /* 0x020fe200078e0202 */
[----:B------:R-:W-:-:S03]  /*0150*/  ISETP.LT.AND P0, PT, R6, 0x10, !P0 ;  /* 0x000000100600780c */ /* 0x000fc60004701270 */
[----:B------:R-:W-:Y:S02]  /*0160*/  IMAD.IADD R11, R6, 0x1, -R11 ;  /* 0x00000001060b7824 */ /* 0x000fe400078e0a0b */
[----:B------:R-:W-:Y:S02]  /*0170*/  IMAD.MOV.U32 R6, RZ, RZ, RZ ;  /* 0x000000ffff067224 */ /* 0x000fe400078e00ff */
[----:B--2---:R-:W-:-:S04]  /*0180*/  IMAD.WIDE R4, R11, 0x4, R4 ;  /* 0x000000040b047825 */ /* 0x004fc800078e0204 */
[----:B------:R-:W-:Y:S02]  /*0190*/  IMAD.MOV.U32 R11, RZ, RZ, RZ ;  /* 0x000000ffff0b7224 */ /* 0x000fe400078e00ff */
[----:B------:R1:W2:Y:S04]  /*01a0*/  @P0 LDG.E.EL R6, desc[UR6][R2.64] ;  /* 0x0000000602060981 */ /* 0x0002a8000c2e1900 */
[----:B------:R3:W2:Y:S01]  /*01b0*/  @!P1 LDG.E.EL R11, desc[UR6][R4.64] ;  /* 0x00000006040b9981 */ /* 0x0006a2000c2e1900 */
[----:B------:R-:W4:Y:S01]  /*01c0*/  S2UR UR5, SR_CgaCtaId ;  /* 0x00000000000579c3 */ /* 0x000f220000008800 */
[----:B------:R-:W-:Y:S01]  /*01d0*/  IMAD.SHL.U32 R10, R15, 0x2, RZ ;  /* 0x000000020f0a7824 */ /* 0x000fe200078e00ff */
[----:B------:R-:W-:Y:S01]  /*01e0*/  UMOV UR4, 0x400 ;  /* 0x0000040000047882 */ /* 0x000fe20000000000 */
[----:B------:R-:W-:-:S03]  /*01f0*/  LOP3.LUT R8, R8, 0x1, R15, 0xf8, !PT ;  /* 0x0000000108087812 */ /* 0x000fc600078ef80f */
[C---:B------:R-:W-:Y:S02]  /*0200*/  LOP3.LUT R12, R10.reuse, 0x1e, RZ, 0xc0, !PT ;  /* 0x0000001e0a0c7812 */ /* 0x040fe400078ec0ff */
[----:B------:R-:W-:Y:S01]  /*0210*/  LOP3.LUT R7, R7, 0x1e, R10, 0xf8, !PT ;  /* 0x0000001e07077812 */ /* 0x000fe200078ef80a */
[----:B-1----:R-:W1:Y:S01]  /*0220*/  LDC.64 R2, c[0x0][0x220] ;  /* 0x00008800ff027b82 */ /* 0x002e620000000a00 */
[----:B------:R-:W-:Y:S02]  /*0230*/  LOP3.LUT R13, R10, 0x3c, RZ, 0xc0, !PT ;  /* 0x0000003c0a0d7812 */ /* 0x000fe400078ec0ff */
[----:B------:R-:W-:Y:S02]  /*0240*/  LOP3.LUT R10, R15, 0x1f, RZ, 0xc0, !PT ;  /* 0x0000001f0f0a7812 */ /* 0x000fe400078ec0ff */
[----:B------:R-:W-:-:S03]  /*0250*/  ISETP.GE.AND P1, PT, R8, 0x4, PT ;  /* 0x000000040800780c */ /* 0x000fc60003f26270 */
[----:B---3--:R-:W3:Y:S01]  /*0260*/  LDC.64 R4, c[0x0][0x228] ;  /* 0x00008a00ff047b82 */ /* 0x008ee20000000a00 */
[----:B----4-:R-:W-:-:S06]  /*0270*/  UPRMT UR4, UR5, 0x654, UR4 ;  /* 0x0000065405047896 */ /* 0x010fcc0008000004 */
[----:B------:R-:W-:Y:S01]  /*0280*/  LEA R12, R12, UR4, 0x1 ;  /* 0x000000040c0c7c11 */ /* 0x000fe2000f8e08ff */
[----:B------:R-:W-:-:S04]  /*0290*/  VIADD R13, R13, UR4 ;  /* 0x000000040d0d7c36 */ /* 0x000fc80008000000 */
[----:B------:R-:W-:Y:S01]  /*02a0*/  IMAD R12, R7, 0x4, R12 ;  /* 0x00000004070c7824 */ /* 0x000fe200078e020c */
[----:B------:R-:W-:Y:S01]  /*02b0*/  SHF.R.U32.HI R7, RZ, 0x1, R15 ;  /* 0x00000001ff077819 */ /* 0x000fe2000001160f */
[----:B------:R-:W-:-:S03]  /*02c0*/  IMAD R10, R10, 0x4, R13 ;  /* 0x000000040a0a7824 */ /* 0x000fc600078e020d */
[----:B------:R-:W-:Y:S01]  /*02d0*/  SGXT.U32 R7, R7, 0x4 ;  /* 0x000000040707781a */ /* 0x000fe20000000000 */
[----:B---3--:R-:W-:-:S03]  /*02e0*/  IMAD.WIDE R4, R9, 0x4, R4 ;  /* 0x0000000409047825 */ /* 0x008fc600078e0204 */
[----:B------:R-:W-:-:S04]  /*02f0*/  LOP3.LUT R7, R0, R7, RZ, 0xfc, !PT ;  /* 0x0000000700077212 */ /* 0x000fc800078efcff */
[C---:B------:R-:W-:Y:S01]  /*0300*/  ISETP.LT.AND P1, PT, R7.reuse, 0x10, !P1 ;  /* 0x000000100700780c */ /* 0x040fe20004f21270 */
[----:B------:R-:W-:-:S04]  /*0310*/  IMAD R7, R7, 0x4, R8 ;  /* 0x0000000407077824 */ /* 0x000fc800078e0208 */
[----:B-1----:R-:W-:-:S04]  /*0320*/  IMAD.WIDE R2, R7, 0x4, R2 ;  /* 0x0000000407027825 */ /* 0x002fc800078e0202 */
[----:B--2---:R-:W-:-:S05]  /*0330*/  FADD R17, R11, R6 ;  /* 0x000000060b117221 */ /* 0x004fca0000000000 */
[----:B------:R-:W-:Y:S01]  /*0340*/  STS [R12], R17 ;  /* 0x000000110c007388 */ /* 0x000fe20000000800 */
[----:B------:R-:W-:Y:S06]  /*0350*/  BAR.SYNC.DEFER_BLOCKING 0x0 ;  /* 0x0000000000007b1d */ /* 0x000fec0000010000 */
[----:B------:R-:W1:Y:S04]  /*0360*/  LDS R11, [R10] ;  /* 0x000000000a0b7984 */ /* 0x000e680000000800 */
[----:B-1----:R1:W-:Y:S01]  /*0370*/  @P1 STG.E desc[UR6][R2.64], R11 ;  /* 0x0000000b02001986 */ /* 0x0023e2000c101906 */
[----:B------:R-:W-:Y:S05]  /*0380*/  @!P0 EXIT ;  /* 0x000000000000894d */ /* 0x000fea0003800000 */
[----:B------:R-:W-:Y:S01]  /*0390*/  STG.E desc[UR6][R4.64], R17 ;  /* 0x0000001104007986 */ /* 0x000fe2000c101906 */
[----:B------:R-:W-:Y:S05]  /*03a0*/  EXIT ;  /* 0x000000000000794d */ /* 0x000fea0003800000 */
.L_x_0:
[----:B------:R-:W-:-:S00]  /*03b0*/  BRA `(.L_x_0) ;  /* 0xfffffffc00fc7947 */ /* 0x000fc0000383ffff */
[----:B------:R-:W-:-:S00]  /*03c0*/  NOP ;  /* 0x0000000000007918 */ /* 0x000fc00000000000 */
        /* <DEDUP_REMOVED lines=11> */
.L_x_1:


//--------------------- .nv.shared.triton_poi_fused_mul_transpose_1 --------------------------
	.section	.nv.shared.triton_poi_fused_mul_transpose_1,"aw",@nobits
	.sectionflags	@""
	.align	16
	.zero		1024


//--------------------- .nv.constant0.triton_poi_fused_mul_transpose_1 --------------------------
	.section	.nv.constant0.triton_poi_fused_mul_transpose_1,"a",@progbits
	.sectionflags	@""
	.align	4
.nv.constant0.triton_poi_fused_mul_transpose_1:
	.zero		568
